//
// Generated by NVIDIA NVVM Compiler
//
// Compiler Build ID: CL-36424714
// Cuda compilation tools, release 13.0, V13.0.88
// Based on NVVM 20.0.0
//

.version 9.0
.target sm_100
.address_size 64

	// .globl	_Z18wmma_simple_kernelPfS_S_

.visible .entry _Z18wmma_simple_kernelPfS_S_(
	.param .u64 .ptr .align 1 _Z18wmma_simple_kernelPfS_S__param_0,
	.param .u64 .ptr .align 1 _Z18wmma_simple_kernelPfS_S__param_1,
	.param .u64 .ptr .align 1 _Z18wmma_simple_kernelPfS_S__param_2
)
{


	ret;

}


// ===== COMPILED SASS (sm_100) =====

	.target	sm_100

	.elftype	@"ET_EXEC"


//--------------------- .note.nv.tkinfo           --------------------------
	.section	.note.nv.tkinfo,"",@"SHT_NOTE"
	.sectionflags	@"SHF_NOTE_NV_TKINFO"
	.tkinfo
        /*0018*/ 	.word	0x00000002
        /*0030*/ 	.string	""
        /*0030*/ 	.string	"ptxas"
        /*0030*/ 	.string	"Cuda compilation tools, release 13.0, V13.0.88"
        /*0030*/ 	.string	"Build cuda_13.0.r13.0/compiler.36424714_0"
        /*0030*/ 	.string	"-arch sm_100 -m 64 "



//--------------------- .note.nv.cuinfo           --------------------------
	.section	.note.nv.cuinfo,"",@"SHT_NOTE"
	.sectionflags	@"SHF_NOTE_NV_CUINFO"
        /*0018*/ 	.short	0x0002
        /*001a*/ 	.short	0x0064
        /*001c*/ 	.short	0x0082
	.zero		2


//--------------------- .nv.info                  --------------------------
	.section	.nv.info,"",@"SHT_CUDA_INFO"
	.align	4


	//----- nvinfo : EIATTR_REGCOUNT
	.align		4
        /*0000*/ 	.byte	0x04, 0x2f
        /*0002*/ 	.short	(.L_1 - .L_0)
	.align		4
.L_0:
        /*0004*/ 	.word	index@(_Z18wmma_simple_kernelPfS_S_)
        /*0008*/ 	.word	0x00000004


	//----- nvinfo : EIATTR_FRAME_SIZE
	.align		4
.L_1:
        /*000c*/ 	.byte	0x04, 0x11
        /*000e*/ 	.short	(.L_3 - .L_2)
	.align		4
.L_2:
        /*0010*/ 	.word	index@(_Z18wmma_simple_kernelPfS_S_)
        /*0014*/ 	.word	0x00000000


	//----- nvinfo : EIATTR_MIN_STACK_SIZE
	.align		4
.L_3:
        /*0018*/ 	.byte	0x04, 0x12
        /*001a*/ 	.short	(.L_5 - .L_4)
	.align		4
.L_4:
        /*001c*/ 	.word	index@(_Z18wmma_simple_kernelPfS_S_)
        /*0020*/ 	.word	0x00000000
.L_5:


//--------------------- .nv.compat                --------------------------
	.section	.nv.compat,"",@"SHT_CUDA_COMPAT_INFO"
	.align	4
        /*0000*/ 	.byte	0x02, 0x09, 0x00, 0x00, 0x02, 0x02, 0x01, 0x00, 0x02, 0x05, 0x05, 0x00, 0x03, 0x07, 0x01, 0x01
        /*0010*/ 	.byte	0x02, 0x03, 0x00, 0x00, 0x02, 0x06, 0x01, 0x00, 0x04, 0x0b, 0x08, 0x00, 0x09, 0x00, 0x00, 0x00
        /*0020*/ 	.byte	0x00, 0x00, 0x00, 0x00


//--------------------- .nv.info._Z18wmma_simple_kernelPfS_S_ --------------------------
	.section	.nv.info._Z18wmma_simple_kernelPfS_S_,"",@"SHT_CUDA_INFO"
	.sectionflags	@""
	.align	4


	//----- nvinfo : EIATTR_CUDA_API_VERSION
	.align		4
        /*0000*/ 	.byte	0x04, 0x37
        /*0002*/ 	.short	(.L_7 - .L_6)
.L_6:
        /*0004*/ 	.word	0x00000082


	//----- nvinfo : EIATTR_KPARAM_INFO
	.align		4
.L_7:
        /*0008*/ 	.byte	0x04, 0x17
        /*000a*/ 	.short	(.L_9 - .L_8)
.L_8:
        /*000c*/ 	.word	0x00000000
        /*0010*/ 	.short	0x0002
        /*0012*/ 	.short	0x0010
        /*0014*/ 	.byte	0x00, 0xf5, 0x21, 0x00


	//----- nvinfo : EIATTR_KPARAM_INFO
	.align		4
.L_9:
        /*0018*/ 	.byte	0x04, 0x17
        /*001a*/ 	.short	(.L_11 - .L_10)
.L_10:
        /*001c*/ 	.word	0x00000000
        /*0020*/ 	.short	0x0001
        /*0022*/ 	.short	0x0008
        /*0024*/ 	.byte	0x00, 0xf5, 0x21, 0x00


	//----- nvinfo : EIATTR_KPARAM_INFO
	.align		4
.L_11:
        /*0028*/ 	.byte	0x04, 0x17
        /*002a*/ 	.short	(.L_13 - .L_12)
.L_12:
        /*002c*/ 	.word	0x00000000
        /*0030*/ 	.short	0x0000
        /*0032*/ 	.short	0x0000
        /*0034*/ 	.byte	0x00, 0xf5, 0x21, 0x00


	//----- nvinfo : EIATTR_SPARSE_MMA_MASK
	.align		4
.L_13:
        /*0038*/ 	.byte	0x03, 0x50
        /*003a*/ 	.short	0x0000


	//----- nvinfo : EIATTR_MAXREG_COUNT
	.align		4
        /*003c*/ 	.byte	0x03, 0x1b
        /*003e*/ 	.short	0x00ff


	//----- nvinfo : EIATTR_MERCURY_ISA_VERSION
	.align		4
        /*0040*/ 	.byte	0x03, 0x5f
        /*0042*/ 	.short	0x0101


	//----- nvinfo : EIATTR_VRC_CTA_INIT_COUNT
	.align		4
        /*0044*/ 	.byte	0x02, 0x4a
	.zero		1
	.zero		1


	//----- nvinfo : EIATTR_EXIT_INSTR_OFFSETS
	.align		4
        /*0048*/ 	.byte	0x04, 0x1c
        /*004a*/ 	.short	(.L_15 - .L_14)


	//   ....[0]....
.L_14:
        /*004c*/ 	.word	0x00000010


	//----- nvinfo : EIATTR_CBANK_PARAM_SIZE
	.align		4
.L_15:
        /*0050*/ 	.byte	0x03, 0x19
        /*0052*/ 	.short	0x0018


	//----- nvinfo : EIATTR_PARAM_CBANK
	.align		4
        /*0054*/ 	.byte	0x04, 0x0a
        /*0056*/ 	.short	(.L_17 - .L_16)
	.align		4
.L_16:
        /*0058*/ 	.word	index@(.nv.constant0._Z18wmma_simple_kernelPfS_S_)
        /*005c*/ 	.short	0x0380
        /*005e*/ 	.short	0x0018


	//----- nvinfo : EIATTR_SW_WAR
	.align		4
.L_17:
        /*0060*/ 	.byte	0x04, 0x36
        /*0062*/ 	.short	(.L_19 - .L_18)
.L_18:
        /*0064*/ 	.word	0x00000008
.L_19:


//--------------------- .nv.callgraph             --------------------------
	.section	.nv.callgraph,"",@"SHT_CUDA_CALLGRAPH"
	.align	4
	.sectionentsize	8
	.align		4
        /*0000*/ 	.word	0x00000000
	.align		4
        /*0004*/ 	.word	0xffffffff
	.align		4
        /*0008*/ 	.word	0x00000000
	.align		4
        /*000c*/ 	.word	0xfffffffe
	.align		4
        /*0010*/ 	.word	0x00000000
	.align		4
        /*0014*/ 	.word	0xfffffffd
	.align		4
        /*0018*/ 	.word	0x00000000
	.align		4
        /*001c*/ 	.word	0xfffffffc


//--------------------- .text._Z18wmma_simple_kernelPfS_S_ --------------------------
	.section	.text._Z18wmma_simple_kernelPfS_S_,"ax",@progbits
	.align	128
        .global         _Z18wmma_simple_kernelPfS_S_
        .type           _Z18wmma_simple_kernelPfS_S_,@function
        .size           _Z18wmma_simple_kernelPfS_S_,(.L_x_1 - _Z18wmma_simple_kernelPfS_S_)
        .other          _Z18wmma_simple_kernelPfS_S_,@"STO_CUDA_ENTRY STV_DEFAULT"
_Z18wmma_simple_kernelPfS_S_:
.text._Z18wmma_simple_kernelPfS_S_:
[----:B------:R-:W-:Y:S01]  /*0000*/  LDC R1, c[0x0][0x37c] ;  /* 0x0000df00ff017b82 */ /* 0x000fe20000000800 */
[----:B------:R-:W-:Y:S05]  /*0010*/  EXIT ;  /* 0x000000000000794d */ /* 0x000fea0003800000 */
.L_x_0:
[----:B------:R-:W-:-:S00]  /*0020*/  BRA `(.L_x_0) ;  /* 0xfffffffc00fc7947 */ /* 0x000fc0000383ffff */
[----:B------:R-:W-:-:S00]  /*0030*/  NOP ;  /* 0x0000000000007918 */ /* 0x000fc00000000000 */
        /* <DEDUP_REMOVED lines=12> */
.L_x_1:


//--------------------- .nv.shared.reserved.0     --------------------------
	.section	.nv.shared.reserved.0,"aw",@nobits
	.weak		__nv_reservedSMEM_offset_0_alias
	.size		__nv_reservedSMEM_offset_0_alias, 0, 64
	.other		__nv_reservedSMEM_offset_0_alias,@"STO_CUDA_RESERVED_SHARED STV_DEFAULT"
__nv_reservedSMEM_offset_0_alias:
	.zero		0
	.zero		64


//--------------------- .nv.constant0._Z18wmma_simple_kernelPfS_S_ --------------------------
	.section	.nv.constant0._Z18wmma_simple_kernelPfS_S_,"a",@progbits
	.sectionflags	@""
	.align	4
.nv.constant0._Z18wmma_simple_kernelPfS_S_:
	.zero		920


//--------------------- SYMBOLS --------------------------

	.type		.nv.reservedSmem.offset0,@object
	.size		.nv.reservedSmem.offset0,0x4
